//
// Generated by NVIDIA NVVM Compiler
//
// Compiler Build ID: CL-36424714
// Cuda compilation tools, release 13.0, V13.0.88
// Based on NVVM 20.0.0
//

.version 9.0
.target sm_100
.address_size 64

	// .globl	_Z3dotPfS_S_
// _ZZ3dotPfS_S_E5cache has been demoted

.visible .entry _Z3dotPfS_S_(
	.param .u64 .ptr .align 1 _Z3dotPfS_S__param_0,
	.param .u64 .ptr .align 1 _Z3dotPfS_S__param_1,
	.param .u64 .ptr .align 1 _Z3dotPfS_S__param_2
)
{
	.reg .pred 	%p<7>;
	.reg .b32 	%r<18>;
	.reg .b32 	%f<15>;
	.reg .b64 	%rd<12>;
	// demoted variable
	.shared .align 4 .b8 _ZZ3dotPfS_S_E5cache[512];
	ld.param.u64 	%rd3, [_Z3dotPfS_S__param_0];
	ld.param.u64 	%rd4, [_Z3dotPfS_S__param_1];
	ld.param.u64 	%rd5, [_Z3dotPfS_S__param_2];
	mov.u32 	%r1, %tid.x;
	mov.u32 	%r2, %ctaid.x;
	mov.u32 	%r17, %ntid.x;
	mad.lo.s32 	%r16, %r2, %r17, %r1;
	setp.gt.s32 	%p1, %r16, 99999;
	mov.f32 	%f14, 0f00000000;
	@%p1 bra 	$L__BB0_3;
	mov.u32 	%r11, %nctaid.x;
	mul.lo.s32 	%r5, %r17, %r11;
	cvta.to.global.u64 	%rd1, %rd3;
	cvta.to.global.u64 	%rd2, %rd4;
	mov.f32 	%f14, 0f00000000;
$L__BB0_2:
	mul.wide.s32 	%rd6, %r16, 4;
	add.s64 	%rd7, %rd1, %rd6;
	ld.global.f32 	%f6, [%rd7];
	add.s64 	%rd8, %rd2, %rd6;
	ld.global.f32 	%f7, [%rd8];
	add.f32 	%f8, %f6, %f7;
	add.f32 	%f14, %f14, %f8;
	add.s32 	%r16, %r16, %r5;
	setp.lt.s32 	%p2, %r16, 100000;
	@%p2 bra 	$L__BB0_2;
$L__BB0_3:
	shl.b32 	%r12, %r1, 2;
	mov.u32 	%r13, _ZZ3dotPfS_S_E5cache;
	add.s32 	%r8, %r13, %r12;
	st.shared.f32 	[%r8], %f14;
	bar.sync 	0;
	setp.lt.u32 	%p3, %r17, 2;
	@%p3 bra 	$L__BB0_7;
$L__BB0_4:
	shr.u32 	%r10, %r17, 1;
	setp.ge.u32 	%p4, %r1, %r10;
	@%p4 bra 	$L__BB0_6;
	shl.b32 	%r14, %r10, 2;
	add.s32 	%r15, %r8, %r14;
	ld.shared.f32 	%f9, [%r15];
	ld.shared.f32 	%f10, [%r8];
	add.f32 	%f11, %f9, %f10;
	st.shared.f32 	[%r8], %f11;
$L__BB0_6:
	bar.sync 	0;
	setp.gt.u32 	%p5, %r17, 3;
	mov.u32 	%r17, %r10;
	@%p5 bra 	$L__BB0_4;
$L__BB0_7:
	setp.ne.s32 	%p6, %r1, 0;
	@%p6 bra 	$L__BB0_9;
	ld.shared.f32 	%f12, [_ZZ3dotPfS_S_E5cache];
	cvta.to.global.u64 	%rd9, %rd5;
	mul.wide.u32 	%rd10, %r2, 4;
	add.s64 	%rd11, %rd9, %rd10;
	st.global.f32 	[%rd11], %f12;
$L__BB0_9:
	ret;

}


// ===== COMPILED SASS (sm_100) =====

	.target	sm_100

	.elftype	@"ET_EXEC"


//--------------------- .note.nv.tkinfo           --------------------------
	.section	.note.nv.tkinfo,"",@"SHT_NOTE"
	.sectionflags	@"SHF_NOTE_NV_TKINFO"
	.tkinfo
        /*0018*/ 	.word	0x00000002
        /*0030*/ 	.string	""
        /*0030*/ 	.string	"ptxas"
        /*0030*/ 	.string	"Cuda compilation tools, release 13.0, V13.0.88"
        /*0030*/ 	.string	"Build cuda_13.0.r13.0/compiler.36424714_0"
        /*0030*/ 	.string	"-arch sm_100 -m 64 "



//--------------------- .note.nv.cuinfo           --------------------------
	.section	.note.nv.cuinfo,"",@"SHT_NOTE"
	.sectionflags	@"SHF_NOTE_NV_CUINFO"
        /*0018*/ 	.short	0x0002
        /*001a*/ 	.short	0x0064
        /*001c*/ 	.short	0x0082
	.zero		2


//--------------------- .nv.info                  --------------------------
	.section	.nv.info,"",@"SHT_CUDA_INFO"
	.align	4


	//----- nvinfo : EIATTR_REGCOUNT
	.align		4
        /*0000*/ 	.byte	0x04, 0x2f
        /*0002*/ 	.short	(.L_1 - .L_0)
	.align		4
.L_0:
        /*0004*/ 	.word	index@(_Z3dotPfS_S_)
        /*0008*/ 	.word	0x00000012


	//----- nvinfo : EIATTR_FRAME_SIZE
	.align		4
.L_1:
        /*000c*/ 	.byte	0x04, 0x11
        /*000e*/ 	.short	(.L_3 - .L_2)
	.align		4
.L_2:
        /*0010*/ 	.word	index@(_Z3dotPfS_S_)
        /*0014*/ 	.word	0x00000000


	//----- nvinfo : EIATTR_MIN_STACK_SIZE
	.align		4
.L_3:
        /*0018*/ 	.byte	0x04, 0x12
        /*001a*/ 	.short	(.L_5 - .L_4)
	.align		4
.L_4:
        /*001c*/ 	.word	index@(_Z3dotPfS_S_)
        /*0020*/ 	.word	0x00000000
.L_5:


//--------------------- .nv.compat                --------------------------
	.section	.nv.compat,"",@"SHT_CUDA_COMPAT_INFO"
	.align	4
        /*0000*/ 	.byte	0x02, 0x09, 0x00, 0x00, 0x02, 0x02, 0x01, 0x00, 0x02, 0x05, 0x05, 0x00, 0x03, 0x07, 0x01, 0x01
        /*0010*/ 	.byte	0x02, 0x03, 0x00, 0x00, 0x02, 0x06, 0x01, 0x00, 0x04, 0x0b, 0x08, 0x00, 0x09, 0x00, 0x00, 0x00
        /*0020*/ 	.byte	0x00, 0x00, 0x00, 0x00


//--------------------- .nv.info._Z3dotPfS_S_     --------------------------
	.section	.nv.info._Z3dotPfS_S_,"",@"SHT_CUDA_INFO"
	.sectionflags	@""
	.align	4


	//----- nvinfo : EIATTR_CUDA_API_VERSION
	.align		4
        /*0000*/ 	.byte	0x04, 0x37
        /*0002*/ 	.short	(.L_7 - .L_6)
.L_6:
        /*0004*/ 	.word	0x00000082


	//----- nvinfo : EIATTR_KPARAM_INFO
	.align		4
.L_7:
        /*0008*/ 	.byte	0x04, 0x17
        /*000a*/ 	.short	(.L_9 - .L_8)
.L_8:
        /*000c*/ 	.word	0x00000000
        /*0010*/ 	.short	0x0002
        /*0012*/ 	.short	0x0010
        /*0014*/ 	.byte	0x00, 0xf5, 0x21, 0x00


	//----- nvinfo : EIATTR_KPARAM_INFO
	.align		4
.L_9:
        /*0018*/ 	.byte	0x04, 0x17
        /*001a*/ 	.short	(.L_11 - .L_10)
.L_10:
        /*001c*/ 	.word	0x00000000
        /*0020*/ 	.short	0x0001
        /*0022*/ 	.short	0x0008
        /*0024*/ 	.byte	0x00, 0xf5, 0x21, 0x00


	//----- nvinfo : EIATTR_KPARAM_INFO
	.align		4
.L_11:
        /*0028*/ 	.byte	0x04, 0x17
        /*002a*/ 	.short	(.L_13 - .L_12)
.L_12:
        /*002c*/ 	.word	0x00000000
        /*0030*/ 	.short	0x0000
        /*0032*/ 	.short	0x0000
        /*0034*/ 	.byte	0x00, 0xf5, 0x21, 0x00


	//----- nvinfo : EIATTR_SPARSE_MMA_MASK
	.align		4
.L_13:
        /*0038*/ 	.byte	0x03, 0x50
        /*003a*/ 	.short	0x0000


	//----- nvinfo : EIATTR_MAXREG_COUNT
	.align		4
        /*003c*/ 	.byte	0x03, 0x1b
        /*003e*/ 	.short	0x00ff


	//----- nvinfo : EIATTR_NUM_BARRIERS
	.align		4
        /*0040*/ 	.byte	0x02, 0x4c
        /*0042*/ 	.byte	0x01
	.zero		1


	//----- nvinfo : EIATTR_MERCURY_ISA_VERSION
	.align		4
        /*0044*/ 	.byte	0x03, 0x5f
        /*0046*/ 	.short	0x0101


	//----- nvinfo : EIATTR_VRC_CTA_INIT_COUNT
	.align		4
        /*0048*/ 	.byte	0x02, 0x4a
	.zero		1
	.zero		1


	//----- nvinfo : EIATTR_EXIT_INSTR_OFFSETS
	.align		4
        /*004c*/ 	.byte	0x04, 0x1c
        /*004e*/ 	.short	(.L_15 - .L_14)


	//   ....[0]....
.L_14:
        /*0050*/ 	.word	0x000002e0


	//   ....[1]....
        /*0054*/ 	.word	0x00000360


	//----- nvinfo : EIATTR_CRS_STACK_SIZE
	.align		4
.L_15:
        /*0058*/ 	.byte	0x04, 0x1e
        /*005a*/ 	.short	(.L_17 - .L_16)
.L_16:
        /*005c*/ 	.word	0x00000000


	//----- nvinfo : EIATTR_CBANK_PARAM_SIZE
	.align		4
.L_17:
        /*0060*/ 	.byte	0x03, 0x19
        /*0062*/ 	.short	0x0018


	//----- nvinfo : EIATTR_PARAM_CBANK
	.align		4
        /*0064*/ 	.byte	0x04, 0x0a
        /*0066*/ 	.short	(.L_19 - .L_18)
	.align		4
.L_18:
        /*0068*/ 	.word	index@(.nv.constant0._Z3dotPfS_S_)
        /*006c*/ 	.short	0x0380
        /*006e*/ 	.short	0x0018


	//----- nvinfo : EIATTR_SW_WAR
	.align		4
.L_19:
        /*0070*/ 	.byte	0x04, 0x36
        /*0072*/ 	.short	(.L_21 - .L_20)
.L_20:
        /*0074*/ 	.word	0x00000008
.L_21:


//--------------------- .nv.callgraph             --------------------------
	.section	.nv.callgraph,"",@"SHT_CUDA_CALLGRAPH"
	.align	4
	.sectionentsize	8
	.align		4
        /*0000*/ 	.word	0x00000000
	.align		4
        /*0004*/ 	.word	0xffffffff
	.align		4
        /*0008*/ 	.word	0x00000000
	.align		4
        /*000c*/ 	.word	0xfffffffe
	.align		4
        /*0010*/ 	.word	0x00000000
	.align		4
        /*0014*/ 	.word	0xfffffffd
	.align		4
        /*0018*/ 	.word	0x00000000
	.align		4
        /*001c*/ 	.word	0xfffffffc


//--------------------- .text._Z3dotPfS_S_        --------------------------
	.section	.text._Z3dotPfS_S_,"ax",@progbits
	.align	128
        .global         _Z3dotPfS_S_
        .type           _Z3dotPfS_S_,@function
        .size           _Z3dotPfS_S_,(.L_x_6 - _Z3dotPfS_S_)
        .other          _Z3dotPfS_S_,@"STO_CUDA_ENTRY STV_DEFAULT"
_Z3dotPfS_S_:
.text._Z3dotPfS_S_:
[----:B------:R-:W-:Y:S01]  /*0000*/  LDC R1, c[0x0][0x37c] ;  /* 0x0000df00ff017b82 */ /* 0x000fe20000000800 */
[----:B------:R-:W0:Y:S01]  /*0010*/  S2R R13, SR_TID.X ;  /* 0x00000000000d7919 */ /* 0x000e220000002100 */
[----:B------:R-:W1:Y:S01]  /*0020*/  LDCU UR4, c[0x0][0x360] ;  /* 0x00006c00ff0477ac */ /* 0x000e620008000800 */
[----:B------:R-:W-:Y:S01]  /*0030*/  BSSY.RECONVERGENT B0, `(.L_x_0) ;  /* 0x0000016000007945 */ /* 0x000fe20003800200 */
[----:B------:R-:W-:Y:S01]  /*0040*/  IMAD.MOV.U32 R11, RZ, RZ, RZ ;  /* 0x000000ffff0b7224 */ /* 0x000fe200078e00ff */
[----:B------:R-:W0:Y:S01]  /*0050*/  S2R R14, SR_CTAID.X ;  /* 0x00000000000e7919 */ /* 0x000e220000002500 */
[----:B------:R-:W2:Y:S01]  /*0060*/  LDCU.64 UR6, c[0x0][0x358] ;  /* 0x00006b00ff0677ac */ /* 0x000ea20008000a00 */
[----:B-1----:R-:W-:Y:S02]  /*0070*/  IMAD.U32 R10, RZ, RZ, UR4 ;  /* 0x00000004ff0a7e24 */ /* 0x002fe4000f8e00ff */
[----:B0-----:R-:W-:-:S05]  /*0080*/  IMAD R0, R14, UR4, R13 ;  /* 0x000000040e007c24 */ /* 0x001fca000f8e020d */
[----:B------:R-:W-:-:S13]  /*0090*/  ISETP.GT.AND P0, PT, R0, 0x1869f, PT ;  /* 0x0001869f0000780c */ /* 0x000fda0003f04270 */
[----:B--2---:R-:W-:Y:S05]  /*00a0*/  @P0 BRA `(.L_x_1) ;  /* 0x0000000000380947 */ /* 0x004fea0003800000 */
[----:B------:R-:W0:Y:S01]  /*00b0*/  LDC.64 R6, c[0x0][0x380] ;  /* 0x0000e000ff067b82 */ /* 0x000e220000000a00 */
[----:B------:R-:W1:Y:S01]  /*00c0*/  LDCU UR4, c[0x0][0x370] ;  /* 0x00006e00ff0477ac */ /* 0x000e620008000800 */
[----:B------:R-:W-:-:S06]  /*00d0*/  HFMA2 R11, -RZ, RZ, 0, 0 ;  /* 0x00000000ff0b7431 */ /* 0x000fcc00000001ff */
[----:B------:R-:W2:Y:S01]  /*00e0*/  LDC.64 R8, c[0x0][0x388] ;  /* 0x0000e200ff087b82 */ /* 0x000ea20000000a00 */
[----:B-1----:R-:W-:-:S07]  /*00f0*/  IMAD R15, R10, UR4, RZ ;  /* 0x000000040a0f7c24 */ /* 0x002fce000f8e02ff */
.L_x_2:
[----:B0-----:R-:W-:-:S04]  /*0100*/  IMAD.WIDE R2, R0, 0x4, R6 ;  /* 0x0000000400027825 */ /* 0x001fc800078e0206 */
[----:B--2---:R-:W-:Y:S02]  /*0110*/  IMAD.WIDE R4, R0, 0x4, R8 ;  /* 0x0000000400047825 */ /* 0x004fe400078e0208 */
[----:B------:R-:W2:Y:S04]  /*0120*/  LDG.E R2, desc[UR6][R2.64] ;  /* 0x0000000602027981 */ /* 0x000ea8000c1e1900 */
[----:B------:R-:W2:Y:S01]  /*0130*/  LDG.E R5, desc[UR6][R4.64] ;  /* 0x0000000604057981 */ /* 0x000ea2000c1e1900 */
[----:B------:R-:W-:-:S05]  /*0140*/  IMAD.IADD R0, R15, 0x1, R0 ;  /* 0x000000010f007824 */ /* 0x000fca00078e0200 */
[----:B------:R-:W-:Y:S01]  /*0150*/  ISETP.GE.AND P0, PT, R0, 0x186a0, PT ;  /* 0x000186a00000780c */ /* 0x000fe20003f06270 */
[----:B--2---:R-:W-:-:S04]  /*0160*/  FADD R12, R2, R5 ;  /* 0x00000005020c7221 */ /* 0x004fc80000000000 */
[----:B------:R-:W-:-:S08]  /*0170*/  FADD R11, R12, R11 ;  /* 0x0000000b0c0b7221 */ /* 0x000fd00000000000 */
[----:B------:R-:W-:Y:S05]  /*0180*/  @!P0 BRA `(.L_x_2) ;  /* 0xfffffffc00dc8947 */ /* 0x000fea000383ffff */
.L_x_1:
[----:B------:R-:W-:Y:S05]  /*0190*/  BSYNC.RECONVERGENT B0 ;  /* 0x0000000000007941 */ /* 0x000fea0003800200 */
.L_x_0:
[----:B------:R-:W0:Y:S01]  /*01a0*/  S2UR UR5, SR_CgaCtaId ;  /* 0x00000000000579c3 */ /* 0x000e220000008800 */
[----:B------:R-:W-:Y:S01]  /*01b0*/  UMOV UR4, 0x400 ;  /* 0x0000040000047882 */ /* 0x000fe20000000000 */
[----:B------:R-:W-:Y:S02]  /*01c0*/  ISETP.GE.U32.AND P1, PT, R10, 0x2, PT ;  /* 0x000000020a00780c */ /* 0x000fe40003f26070 */
[----:B------:R-:W-:Y:S01]  /*01d0*/  ISETP.NE.AND P0, PT, R13, RZ, PT ;  /* 0x000000ff0d00720c */ /* 0x000fe20003f05270 */
[----:B0-----:R-:W-:-:S06]  /*01e0*/  ULEA UR4, UR5, UR4, 0x18 ;  /* 0x0000000405047291 */ /* 0x001fcc000f8ec0ff */
[----:B------:R-:W-:-:S05]  /*01f0*/  LEA R0, R13, UR4, 0x2 ;  /* 0x000000040d007c11 */ /* 0x000fca000f8e10ff */
[----:B------:R0:W-:Y:S01]  /*0200*/  STS [R0], R11 ;  /* 0x0000000b00007388 */ /* 0x0001e20000000800 */
[----:B------:R-:W-:Y:S06]  /*0210*/  BAR.SYNC.DEFER_BLOCKING 0x0 ;  /* 0x0000000000007b1d */ /* 0x000fec0000010000 */
[----:B------:R-:W-:Y:S05]  /*0220*/  @!P1 BRA `(.L_x_3) ;  /* 0x00000000002c9947 */ /* 0x000fea0003800000 */
.L_x_4:
[----:B------:R-:W-:-:S04]  /*0230*/  SHF.R.U32.HI R4, RZ, 0x1, R10 ;  /* 0x00000001ff047819 */ /* 0x000fc8000001160a */
[----:B------:R-:W-:-:S13]  /*0240*/  ISETP.GE.U32.AND P1, PT, R13, R4, PT ;  /* 0x000000040d00720c */ /* 0x000fda0003f26070 */
[----:B------:R-:W-:Y:S01]  /*0250*/  @!P1 LEA R2, R4, R0, 0x2 ;  /* 0x0000000004029211 */ /* 0x000fe200078e10ff */
[----:B------:R-:W-:Y:S05]  /*0260*/  @!P1 LDS R3, [R0] ;  /* 0x0000000000039984 */ /* 0x000fea0000000800 */
[----:B------:R-:W1:Y:S02]  /*0270*/  @!P1 LDS R2, [R2] ;  /* 0x0000000002029984 */ /* 0x000e640000000800 */
[----:B-1----:R-:W-:-:S05]  /*0280*/  @!P1 FADD R3, R2, R3 ;  /* 0x0000000302039221 */ /* 0x002fca0000000000 */
[----:B------:R1:W-:Y:S01]  /*0290*/  @!P1 STS [R0], R3 ;  /* 0x0000000300009388 */ /* 0x0003e20000000800 */
[----:B------:R-:W-:Y:S01]  /*02a0*/  BAR.SYNC.DEFER_BLOCKING 0x0 ;  /* 0x0000000000007b1d */ /* 0x000fe20000010000 */
[----:B------:R-:W-:Y:S02]  /*02b0*/  ISETP.GT.U32.AND P1, PT, R10, 0x3, PT ;  /* 0x000000030a00780c */ /* 0x000fe40003f24070 */
[----:B------:R-:W-:-:S11]  /*02c0*/  MOV R10, R4 ;  /* 0x00000004000a7202 */ /* 0x000fd60000000f00 */
[----:B-1----:R-:W-:Y:S05]  /*02d0*/  @P1 BRA `(.L_x_4) ;  /* 0xfffffffc00d41947 */ /* 0x002fea000383ffff */
.L_x_3:
[----:B------:R-:W-:Y:S05]  /*02e0*/  @P0 EXIT ;  /* 0x000000000000094d */ /* 0x000fea0003800000 */
[----:B------:R-:W1:Y:S01]  /*02f0*/  S2UR UR5, SR_CgaCtaId ;  /* 0x00000000000579c3 */ /* 0x000e620000008800 */
[----:B------:R-:W-:-:S07]  /*0300*/  UMOV UR4, 0x400 ;  /* 0x0000040000047882 */ /* 0x000fce0000000000 */
[----:B------:R-:W2:Y:S01]  /*0310*/  LDC.64 R2, c[0x0][0x390] ;  /* 0x0000e400ff027b82 */ /* 0x000ea20000000a00 */
[----:B-1----:R-:W-:Y:S01]  /*0320*/  ULEA UR4, UR5, UR4, 0x18 ;  /* 0x0000000405047291 */ /* 0x002fe2000f8ec0ff */
[----:B--2---:R-:W-:-:S08]  /*0330*/  IMAD.WIDE.U32 R2, R14, 0x4, R2 ;  /* 0x000000040e027825 */ /* 0x004fd000078e0002 */
[----:B------:R-:W1:Y:S04]  /*0340*/  LDS R5, [UR4] ;  /* 0x00000004ff057984 */ /* 0x000e680008000800 */
[----:B-1----:R-:W-:Y:S01]  /*0350*/  STG.E desc[UR6][R2.64], R5 ;  /* 0x0000000502007986 */ /* 0x002fe2000c101906 */
[----:B------:R-:W-:Y:S05]  /*0360*/  EXIT ;  /* 0x000000000000794d */ /* 0x000fea0003800000 */
.L_x_5:
[----:B------:R-:W-:-:S00]  /*0370*/  BRA `(.L_x_5) ;  /* 0xfffffffc00fc7947 */ /* 0x000fc0000383ffff */
[----:B------:R-:W-:-:S00]  /*0380*/  NOP ;  /* 0x0000000000007918 */ /* 0x000fc00000000000 */
[----:B------:R-:W-:-:S00]  /*0390*/  NOP ;  /* 0x0000000000007918 */ /* 0x000fc00000000000 */
[----:B------:R-:W-:-:S00]  /*03a0*/  NOP ;  /* 0x0000000000007918 */ /* 0x000fc00000000000 */
[----:B------:R-:W-:-:S00]  /*03b0*/  NOP ;  /* 0x0000000000007918 */ /* 0x000fc00000000000 */
[----:B------:R-:W-:-:S00]  /*03c0*/  NOP ;  /* 0x0000000000007918 */ /* 0x000fc00000000000 */
[----:B------:R-:W-:-:S00]  /*03d0*/  NOP ;  /* 0x0000000000007918 */ /* 0x000fc00000000000 */
[----:B------:R-:W-:-:S00]  /*03e0*/  NOP ;  /* 0x0000000000007918 */ /* 0x000fc00000000000 */
[----:B------:R-:W-:-:S00]  /*03f0*/  NOP ;  /* 0x0000000000007918 */ /* 0x000fc00000000000 */
.L_x_6:


//--------------------- .nv.shared._Z3dotPfS_S_   --------------------------
	.section	.nv.shared._Z3dotPfS_S_,"aw",@nobits
	.sectionflags	@""
	.align	4
.nv.shared._Z3dotPfS_S_:
	.zero		1536


//--------------------- .nv.shared.reserved.0     --------------------------
	.section	.nv.shared.reserved.0,"aw",@nobits
	.weak		__nv_reservedSMEM_offset_0_alias
	.size		__nv_reservedSMEM_offset_0_alias, 0, 64
	.other		__nv_reservedSMEM_offset_0_alias,@"STO_CUDA_RESERVED_SHARED STV_DEFAULT"
__nv_reservedSMEM_offset_0_alias:
	.zero		0
	.zero		64


//--------------------- .nv.constant0._Z3dotPfS_S_ --------------------------
	.section	.nv.constant0._Z3dotPfS_S_,"a",@progbits
	.sectionflags	@""
	.align	4
.nv.constant0._Z3dotPfS_S_:
	.zero		920


//--------------------- SYMBOLS --------------------------

	.type		.nv.reservedSmem.offset0,@object
	.size		.nv.reservedSmem.offset0,0x4
	.type		.nv.reservedSmem.cap,@object
	.size		.nv.reservedSmem.cap,0x4
